//
// Generated by NVIDIA NVVM Compiler
//
// Compiler Build ID: CL-36424714
// Cuda compilation tools, release 13.0, V13.0.88
// Based on NVVM 20.0.0
//

.version 9.0
.target sm_100
.address_size 64

	// .globl	_Z5vec1aPiS_S_

.visible .entry _Z5vec1aPiS_S_(
	.param .u64 .ptr .align 1 _Z5vec1aPiS_S__param_0,
	.param .u64 .ptr .align 1 _Z5vec1aPiS_S__param_1,
	.param .u64 .ptr .align 1 _Z5vec1aPiS_S__param_2
)
{
	.reg .b32 	%r<8>;
	.reg .b64 	%rd<11>;

	ld.param.u64 	%rd1, [_Z5vec1aPiS_S__param_0];
	ld.param.u64 	%rd2, [_Z5vec1aPiS_S__param_1];
	ld.param.u64 	%rd3, [_Z5vec1aPiS_S__param_2];
	cvta.to.global.u64 	%rd4, %rd3;
	cvta.to.global.u64 	%rd5, %rd2;
	cvta.to.global.u64 	%rd6, %rd1;
	mov.u32 	%r1, %tid.x;
	mov.u32 	%r2, %ctaid.x;
	mov.u32 	%r3, %ntid.x;
	mad.lo.s32 	%r4, %r2, %r3, %r1;
	mul.wide.s32 	%rd7, %r4, 4;
	add.s64 	%rd8, %rd6, %rd7;
	ld.global.u32 	%r5, [%rd8];
	add.s64 	%rd9, %rd5, %rd7;
	ld.global.u32 	%r6, [%rd9];
	add.s32 	%r7, %r6, %r5;
	add.s64 	%rd10, %rd4, %rd7;
	st.global.u32 	[%rd10], %r7;
	ret;

}
	// .globl	_Z5vec1bPiS_S_
.visible .entry _Z5vec1bPiS_S_(
	.param .u64 .ptr .align 1 _Z5vec1bPiS_S__param_0,
	.param .u64 .ptr .align 1 _Z5vec1bPiS_S__param_1,
	.param .u64 .ptr .align 1 _Z5vec1bPiS_S__param_2
)
{
	.reg .b32 	%r<8>;
	.reg .b64 	%rd<11>;

	ld.param.u64 	%rd1, [_Z5vec1bPiS_S__param_0];
	ld.param.u64 	%rd2, [_Z5vec1bPiS_S__param_1];
	ld.param.u64 	%rd3, [_Z5vec1bPiS_S__param_2];
	cvta.to.global.u64 	%rd4, %rd3;
	cvta.to.global.u64 	%rd5, %rd2;
	cvta.to.global.u64 	%rd6, %rd1;
	mov.u32 	%r1, %tid.x;
	mov.u32 	%r2, %ctaid.x;
	mov.u32 	%r3, %ntid.x;
	mad.lo.s32 	%r4, %r2, %r3, %r1;
	mul.wide.s32 	%rd7, %r4, 4;
	add.s64 	%rd8, %rd6, %rd7;
	ld.global.u32 	%r5, [%rd8];
	add.s64 	%rd9, %rd5, %rd7;
	ld.global.u32 	%r6, [%rd9];
	add.s32 	%r7, %r6, %r5;
	add.s64 	%rd10, %rd4, %rd7;
	st.global.u32 	[%rd10], %r7;
	ret;

}
	// .globl	_Z5vec1cPiS_S_i
.visible .entry _Z5vec1cPiS_S_i(
	.param .u64 .ptr .align 1 _Z5vec1cPiS_S_i_param_0,
	.param .u64 .ptr .align 1 _Z5vec1cPiS_S_i_param_1,
	.param .u64 .ptr .align 1 _Z5vec1cPiS_S_i_param_2,
	.param .u32 _Z5vec1cPiS_S_i_param_3
)
{
	.reg .pred 	%p<2>;
	.reg .b32 	%r<9>;
	.reg .b64 	%rd<11>;

	ld.param.u64 	%rd1, [_Z5vec1cPiS_S_i_param_0];
	ld.param.u64 	%rd2, [_Z5vec1cPiS_S_i_param_1];
	ld.param.u64 	%rd3, [_Z5vec1cPiS_S_i_param_2];
	ld.param.u32 	%r2, [_Z5vec1cPiS_S_i_param_3];
	mov.u32 	%r3, %tid.x;
	mov.u32 	%r4, %ctaid.x;
	mov.u32 	%r5, %ntid.x;
	mad.lo.s32 	%r1, %r4, %r5, %r3;
	setp.ge.s32 	%p1, %r1, %r2;
	@%p1 bra 	$L__BB2_2;
	cvta.to.global.u64 	%rd4, %rd1;
	cvta.to.global.u64 	%rd5, %rd2;
	cvta.to.global.u64 	%rd6, %rd3;
	mul.wide.s32 	%rd7, %r1, 4;
	add.s64 	%rd8, %rd4, %rd7;
	ld.global.u32 	%r6, [%rd8];
	add.s64 	%rd9, %rd5, %rd7;
	ld.global.u32 	%r7, [%rd9];
	add.s32 	%r8, %r7, %r6;
	add.s64 	%rd10, %rd6, %rd7;
	st.global.u32 	[%rd10], %r8;
$L__BB2_2:
	ret;

}


// ===== COMPILED SASS (sm_100) =====

	.target	sm_100

	.elftype	@"ET_EXEC"


//--------------------- .note.nv.tkinfo           --------------------------
	.section	.note.nv.tkinfo,"",@"SHT_NOTE"
	.sectionflags	@"SHF_NOTE_NV_TKINFO"
	.tkinfo
        /*0018*/ 	.word	0x00000002
        /*0030*/ 	.string	""
        /*0030*/ 	.string	"ptxas"
        /*0030*/ 	.string	"Cuda compilation tools, release 13.0, V13.0.88"
        /*0030*/ 	.string	"Build cuda_13.0.r13.0/compiler.36424714_0"
        /*0030*/ 	.string	"-arch sm_100 -m 64 "



//--------------------- .note.nv.cuinfo           --------------------------
	.section	.note.nv.cuinfo,"",@"SHT_NOTE"
	.sectionflags	@"SHF_NOTE_NV_CUINFO"
        /*0018*/ 	.short	0x0002
        /*001a*/ 	.short	0x0064
        /*001c*/ 	.short	0x0082
	.zero		2


//--------------------- .nv.info                  --------------------------
	.section	.nv.info,"",@"SHT_CUDA_INFO"
	.align	4


	//----- nvinfo : EIATTR_REGCOUNT
	.align		4
        /*0000*/ 	.byte	0x04, 0x2f
        /*0002*/ 	.short	(.L_1 - .L_0)
	.align		4
.L_0:
        /*0004*/ 	.word	index@(_Z5vec1aPiS_S_)
        /*0008*/ 	.word	0x0000000c


	//----- nvinfo : EIATTR_FRAME_SIZE
	.align		4
.L_1:
        /*000c*/ 	.byte	0x04, 0x11
        /*000e*/ 	.short	(.L_3 - .L_2)
	.align		4
.L_2:
        /*0010*/ 	.word	index@(_Z5vec1aPiS_S_)
        /*0014*/ 	.word	0x00000000


	//----- nvinfo : EIATTR_REGCOUNT
	.align		4
.L_3:
        /*0018*/ 	.byte	0x04, 0x2f
        /*001a*/ 	.short	(.L_5 - .L_4)
	.align		4
.L_4:
        /*001c*/ 	.word	index@(_Z5vec1bPiS_S_)
        /*0020*/ 	.word	0x0000000c


	//----- nvinfo : EIATTR_FRAME_SIZE
	.align		4
.L_5:
        /*0024*/ 	.byte	0x04, 0x11
        /*0026*/ 	.short	(.L_7 - .L_6)
	.align		4
.L_6:
        /*0028*/ 	.word	index@(_Z5vec1bPiS_S_)
        /*002c*/ 	.word	0x00000000


	//----- nvinfo : EIATTR_REGCOUNT
	.align		4
.L_7:
        /*0030*/ 	.byte	0x04, 0x2f
        /*0032*/ 	.short	(.L_9 - .L_8)
	.align		4
.L_8:
        /*0034*/ 	.word	index@(_Z5vec1cPiS_S_i)
        /*0038*/ 	.word	0x0000000c


	//----- nvinfo : EIATTR_FRAME_SIZE
	.align		4
.L_9:
        /*003c*/ 	.byte	0x04, 0x11
        /*003e*/ 	.short	(.L_11 - .L_10)
	.align		4
.L_10:
        /*0040*/ 	.word	index@(_Z5vec1cPiS_S_i)
        /*0044*/ 	.word	0x00000000


	//----- nvinfo : EIATTR_MIN_STACK_SIZE
	.align		4
.L_11:
        /*0048*/ 	.byte	0x04, 0x12
        /*004a*/ 	.short	(.L_13 - .L_12)
	.align		4
.L_12:
        /*004c*/ 	.word	index@(_Z5vec1cPiS_S_i)
        /*0050*/ 	.word	0x00000000


	//----- nvinfo : EIATTR_MIN_STACK_SIZE
	.align		4
.L_13:
        /*0054*/ 	.byte	0x04, 0x12
        /*0056*/ 	.short	(.L_15 - .L_14)
	.align		4
.L_14:
        /*0058*/ 	.word	index@(_Z5vec1bPiS_S_)
        /*005c*/ 	.word	0x00000000


	//----- nvinfo : EIATTR_MIN_STACK_SIZE
	.align		4
.L_15:
        /*0060*/ 	.byte	0x04, 0x12
        /*0062*/ 	.short	(.L_17 - .L_16)
	.align		4
.L_16:
        /*0064*/ 	.word	index@(_Z5vec1aPiS_S_)
        /*0068*/ 	.word	0x00000000
.L_17:


//--------------------- .nv.compat                --------------------------
	.section	.nv.compat,"",@"SHT_CUDA_COMPAT_INFO"
	.align	4
        /*0000*/ 	.byte	0x02, 0x09, 0x00, 0x00, 0x02, 0x02, 0x01, 0x00, 0x02, 0x05, 0x05, 0x00, 0x03, 0x07, 0x01, 0x01
        /*0010*/ 	.byte	0x02, 0x03, 0x00, 0x00, 0x02, 0x06, 0x01, 0x00, 0x04, 0x0b, 0x08, 0x00, 0x09, 0x00, 0x00, 0x00
        /*0020*/ 	.byte	0x00, 0x00, 0x00, 0x00


//--------------------- .nv.info._Z5vec1cPiS_S_i  --------------------------
	.section	.nv.info._Z5vec1cPiS_S_i,"",@"SHT_CUDA_INFO"
	.sectionflags	@""
	.align	4


	//----- nvinfo : EIATTR_CUDA_API_VERSION
	.align		4
        /*0000*/ 	.byte	0x04, 0x37
        /*0002*/ 	.short	(.L_19 - .L_18)
.L_18:
        /*0004*/ 	.word	0x00000082


	//----- nvinfo : EIATTR_KPARAM_INFO
	.align		4
.L_19:
        /*0008*/ 	.byte	0x04, 0x17
        /*000a*/ 	.short	(.L_21 - .L_20)
.L_20:
        /*000c*/ 	.word	0x00000000
        /*0010*/ 	.short	0x0003
        /*0012*/ 	.short	0x0018
        /*0014*/ 	.byte	0x00, 0xf0, 0x11, 0x00


	//----- nvinfo : EIATTR_KPARAM_INFO
	.align		4
.L_21:
        /*0018*/ 	.byte	0x04, 0x17
        /*001a*/ 	.short	(.L_23 - .L_22)
.L_22:
        /*001c*/ 	.word	0x00000000
        /*0020*/ 	.short	0x0002
        /*0022*/ 	.short	0x0010
        /*0024*/ 	.byte	0x00, 0xf5, 0x21, 0x00


	//----- nvinfo : EIATTR_KPARAM_INFO
	.align		4
.L_23:
        /*0028*/ 	.byte	0x04, 0x17
        /*002a*/ 	.short	(.L_25 - .L_24)
.L_24:
        /*002c*/ 	.word	0x00000000
        /*0030*/ 	.short	0x0001
        /*0032*/ 	.short	0x0008
        /*0034*/ 	.byte	0x00, 0xf5, 0x21, 0x00


	//----- nvinfo : EIATTR_KPARAM_INFO
	.align		4
.L_25:
        /*0038*/ 	.byte	0x04, 0x17
        /*003a*/ 	.short	(.L_27 - .L_26)
.L_26:
        /*003c*/ 	.word	0x00000000
        /*0040*/ 	.short	0x0000
        /*0042*/ 	.short	0x0000
        /*0044*/ 	.byte	0x00, 0xf5, 0x21, 0x00


	//----- nvinfo : EIATTR_SPARSE_MMA_MASK
	.align		4
.L_27:
        /*0048*/ 	.byte	0x03, 0x50
        /*004a*/ 	.short	0x0000


	//----- nvinfo : EIATTR_MAXREG_COUNT
	.align		4
        /*004c*/ 	.byte	0x03, 0x1b
        /*004e*/ 	.short	0x00ff


	//----- nvinfo : EIATTR_MERCURY_ISA_VERSION
	.align		4
        /*0050*/ 	.byte	0x03, 0x5f
        /*0052*/ 	.short	0x0101


	//----- nvinfo : EIATTR_VRC_CTA_INIT_COUNT
	.align		4
        /*0054*/ 	.byte	0x02, 0x4a
	.zero		1
	.zero		1


	//----- nvinfo : EIATTR_EXIT_INSTR_OFFSETS
	.align		4
        /*0058*/ 	.byte	0x04, 0x1c
        /*005a*/ 	.short	(.L_29 - .L_28)


	//   ....[0]....
.L_28:
        /*005c*/ 	.word	0x00000070


	//   ....[1]....
        /*0060*/ 	.word	0x00000130


	//----- nvinfo : EIATTR_CBANK_PARAM_SIZE
	.align		4
.L_29:
        /*0064*/ 	.byte	0x03, 0x19
        /*0066*/ 	.short	0x001c


	//----- nvinfo : EIATTR_PARAM_CBANK
	.align		4
        /*0068*/ 	.byte	0x04, 0x0a
        /*006a*/ 	.short	(.L_31 - .L_30)
	.align		4
.L_30:
        /*006c*/ 	.word	index@(.nv.constant0._Z5vec1cPiS_S_i)
        /*0070*/ 	.short	0x0380
        /*0072*/ 	.short	0x001c


	//----- nvinfo : EIATTR_SW_WAR
	.align		4
.L_31:
        /*0074*/ 	.byte	0x04, 0x36
        /*0076*/ 	.short	(.L_33 - .L_32)
.L_32:
        /*0078*/ 	.word	0x00000008
.L_33:


//--------------------- .nv.info._Z5vec1bPiS_S_   --------------------------
	.section	.nv.info._Z5vec1bPiS_S_,"",@"SHT_CUDA_INFO"
	.sectionflags	@""
	.align	4


	//----- nvinfo : EIATTR_CUDA_API_VERSION
	.align		4
        /*0000*/ 	.byte	0x04, 0x37
        /*0002*/ 	.short	(.L_35 - .L_34)
.L_34:
        /*0004*/ 	.word	0x00000082


	//----- nvinfo : EIATTR_KPARAM_INFO
	.align		4
.L_35:
        /*0008*/ 	.byte	0x04, 0x17
        /*000a*/ 	.short	(.L_37 - .L_36)
.L_36:
        /*000c*/ 	.word	0x00000000
        /*0010*/ 	.short	0x0002
        /*0012*/ 	.short	0x0010
        /*0014*/ 	.byte	0x00, 0xf5, 0x21, 0x00


	//----- nvinfo : EIATTR_KPARAM_INFO
	.align		4
.L_37:
        /*0018*/ 	.byte	0x04, 0x17
        /*001a*/ 	.short	(.L_39 - .L_38)
.L_38:
        /*001c*/ 	.word	0x00000000
        /*0020*/ 	.short	0x0001
        /*0022*/ 	.short	0x0008
        /*0024*/ 	.byte	0x00, 0xf5, 0x21, 0x00


	//----- nvinfo : EIATTR_KPARAM_INFO
	.align		4
.L_39:
        /*0028*/ 	.byte	0x04, 0x17
        /*002a*/ 	.short	(.L_41 - .L_40)
.L_40:
        /*002c*/ 	.word	0x00000000
        /*0030*/ 	.short	0x0000
        /*0032*/ 	.short	0x0000
        /*0034*/ 	.byte	0x00, 0xf5, 0x21, 0x00


	//----- nvinfo : EIATTR_SPARSE_MMA_MASK
	.align		4
.L_41:
        /*0038*/ 	.byte	0x03, 0x50
        /*003a*/ 	.short	0x0000


	//----- nvinfo : EIATTR_MAXREG_COUNT
	.align		4
        /*003c*/ 	.byte	0x03, 0x1b
        /*003e*/ 	.short	0x00ff


	//----- nvinfo : EIATTR_MERCURY_ISA_VERSION
	.align		4
        /*0040*/ 	.byte	0x03, 0x5f
        /*0042*/ 	.short	0x0101


	//----- nvinfo : EIATTR_VRC_CTA_INIT_COUNT
	.align		4
        /*0044*/ 	.byte	0x02, 0x4a
	.zero		1
	.zero		1


	//----- nvinfo : EIATTR_EXIT_INSTR_OFFSETS
	.align		4
        /*0048*/ 	.byte	0x04, 0x1c
        /*004a*/ 	.short	(.L_43 - .L_42)


	//   ....[0]....
.L_42:
        /*004c*/ 	.word	0x00000100


	//----- nvinfo : EIATTR_CBANK_PARAM_SIZE
	.align		4
.L_43:
        /*0050*/ 	.byte	0x03, 0x19
        /*0052*/ 	.short	0x0018


	//----- nvinfo : EIATTR_PARAM_CBANK
	.align		4
        /*0054*/ 	.byte	0x04, 0x0a
        /*0056*/ 	.short	(.L_45 - .L_44)
	.align		4
.L_44:
        /*0058*/ 	.word	index@(.nv.constant0._Z5vec1bPiS_S_)
        /*005c*/ 	.short	0x0380
        /*005e*/ 	.short	0x0018


	//----- nvinfo : EIATTR_SW_WAR
	.align		4
.L_45:
        /*0060*/ 	.byte	0x04, 0x36
        /*0062*/ 	.short	(.L_47 - .L_46)
.L_46:
        /*0064*/ 	.word	0x00000008
.L_47:


//--------------------- .nv.info._Z5vec1aPiS_S_   --------------------------
	.section	.nv.info._Z5vec1aPiS_S_,"",@"SHT_CUDA_INFO"
	.sectionflags	@""
	.align	4


	//----- nvinfo : EIATTR_CUDA_API_VERSION
	.align		4
        /*0000*/ 	.byte	0x04, 0x37
        /*0002*/ 	.short	(.L_49 - .L_48)
.L_48:
        /*0004*/ 	.word	0x00000082


	//----- nvinfo : EIATTR_KPARAM_INFO
	.align		4
.L_49:
        /*0008*/ 	.byte	0x04, 0x17
        /*000a*/ 	.short	(.L_51 - .L_50)
.L_50:
        /*000c*/ 	.word	0x00000000
        /*0010*/ 	.short	0x0002
        /*0012*/ 	.short	0x0010
        /*0014*/ 	.byte	0x00, 0xf5, 0x21, 0x00


	//----- nvinfo : EIATTR_KPARAM_INFO
	.align		4
.L_51:
        /*0018*/ 	.byte	0x04, 0x17
        /*001a*/ 	.short	(.L_53 - .L_52)
.L_52:
        /*001c*/ 	.word	0x00000000
        /*0020*/ 	.short	0x0001
        /*0022*/ 	.short	0x0008
        /*0024*/ 	.byte	0x00, 0xf5, 0x21, 0x00


	//----- nvinfo : EIATTR_KPARAM_INFO
	.align		4
.L_53:
        /*0028*/ 	.byte	0x04, 0x17
        /*002a*/ 	.short	(.L_55 - .L_54)
.L_54:
        /*002c*/ 	.word	0x00000000
        /*0030*/ 	.short	0x0000
        /*0032*/ 	.short	0x0000
        /*0034*/ 	.byte	0x00, 0xf5, 0x21, 0x00


	//----- nvinfo : EIATTR_SPARSE_MMA_MASK
	.align		4
.L_55:
        /*0038*/ 	.byte	0x03, 0x50
        /*003a*/ 	.short	0x0000


	//----- nvinfo : EIATTR_MAXREG_COUNT
	.align		4
        /*003c*/ 	.byte	0x03, 0x1b
        /*003e*/ 	.short	0x00ff


	//----- nvinfo : EIATTR_MERCURY_ISA_VERSION
	.align		4
        /*0040*/ 	.byte	0x03, 0x5f
        /*0042*/ 	.short	0x0101


	//----- nvinfo : EIATTR_VRC_CTA_INIT_COUNT
	.align		4
        /*0044*/ 	.byte	0x02, 0x4a
	.zero		1
	.zero		1


	//----- nvinfo : EIATTR_EXIT_INSTR_OFFSETS
	.align		4
        /*0048*/ 	.byte	0x04, 0x1c
        /*004a*/ 	.short	(.L_57 - .L_56)


	//   ....[0]....
.L_56:
        /*004c*/ 	.word	0x00000100


	//----- nvinfo : EIATTR_CBANK_PARAM_SIZE
	.align		4
.L_57:
        /*0050*/ 	.byte	0x03, 0x19
        /*0052*/ 	.short	0x0018


	//----- nvinfo : EIATTR_PARAM_CBANK
	.align		4
        /*0054*/ 	.byte	0x04, 0x0a
        /*0056*/ 	.short	(.L_59 - .L_58)
	.align		4
.L_58:
        /*0058*/ 	.word	index@(.nv.constant0._Z5vec1aPiS_S_)
        /*005c*/ 	.short	0x0380
        /*005e*/ 	.short	0x0018


	//----- nvinfo : EIATTR_SW_WAR
	.align		4
.L_59:
        /*0060*/ 	.byte	0x04, 0x36
        /*0062*/ 	.short	(.L_61 - .L_60)
.L_60:
        /*0064*/ 	.word	0x00000008
.L_61:


//--------------------- .nv.callgraph             --------------------------
	.section	.nv.callgraph,"",@"SHT_CUDA_CALLGRAPH"
	.align	4
	.sectionentsize	8
	.align		4
        /*0000*/ 	.word	0x00000000
	.align		4
        /*0004*/ 	.word	0xffffffff
	.align		4
        /*0008*/ 	.word	0x00000000
	.align		4
        /*000c*/ 	.word	0xfffffffe
	.align		4
        /*0010*/ 	.word	0x00000000
	.align		4
        /*0014*/ 	.word	0xfffffffd
	.align		4
        /*0018*/ 	.word	0x00000000
	.align		4
        /*001c*/ 	.word	0xfffffffc


//--------------------- .text._Z5vec1cPiS_S_i     --------------------------
	.section	.text._Z5vec1cPiS_S_i,"ax",@progbits
	.align	128
        .global         _Z5vec1cPiS_S_i
        .type           _Z5vec1cPiS_S_i,@function
        .size           _Z5vec1cPiS_S_i,(.L_x_3 - _Z5vec1cPiS_S_i)
        .other          _Z5vec1cPiS_S_i,@"STO_CUDA_ENTRY STV_DEFAULT"
_Z5vec1cPiS_S_i:
.text._Z5vec1cPiS_S_i:
[----:B------:R-:W-:Y:S01]  /*0000*/  LDC R1, c[0x0][0x37c] ;  /* 0x0000df00ff017b82 */ /* 0x000fe20000000800 */
[----:B------:R-:W0:Y:S07]  /*0010*/  S2R R9, SR_TID.X ;  /* 0x0000000000097919 */ /* 0x000e2e0000002100 */
[----:B------:R-:W0:Y:S01]  /*0020*/  S2UR UR4, SR_CTAID.X ;  /* 0x00000000000479c3 */ /* 0x000e220000002500 */
[----:B------:R-:W1:Y:S07]  /*0030*/  LDCU UR5, c[0x0][0x398] ;  /* 0x00007300ff0577ac */ /* 0x000e6e0008000800 */
[----:B------:R-:W0:Y:S02]  /*0040*/  LDC R0, c[0x0][0x360] ;  /* 0x0000d800ff007b82 */ /* 0x000e240000000800 */
[----:B0-----:R-:W-:-:S05]  /*0050*/  IMAD R9, R0, UR4, R9 ;  /* 0x0000000400097c24 */ /* 0x001fca000f8e0209 */
[----:B-1----:R-:W-:-:S13]  /*0060*/  ISETP.GE.AND P0, PT, R9, UR5, PT ;  /* 0x0000000509007c0c */ /* 0x002fda000bf06270 */
[----:B------:R-:W-:Y:S05]  /*0070*/  @P0 EXIT ;  /* 0x000000000000094d */ /* 0x000fea0003800000 */
[----:B------:R-:W0:Y:S01]  /*0080*/  LDC.64 R2, c[0x0][0x380] ;  /* 0x0000e000ff027b82 */ /* 0x000e220000000a00 */
[----:B------:R-:W1:Y:S07]  /*0090*/  LDCU.64 UR4, c[0x0][0x358] ;  /* 0x00006b00ff0477ac */ /* 0x000e6e0008000a00 */
[----:B------:R-:W2:Y:S08]  /*00a0*/  LDC.64 R4, c[0x0][0x388] ;  /* 0x0000e200ff047b82 */ /* 0x000eb00000000a00 */
[----:B------:R-:W3:Y:S01]  /*00b0*/  LDC.64 R6, c[0x0][0x390] ;  /* 0x0000e400ff067b82 */ /* 0x000ee20000000a00 */
[----:B0-----:R-:W-:-:S06]  /*00c0*/  IMAD.WIDE R2, R9, 0x4, R2 ;  /* 0x0000000409027825 */ /* 0x001fcc00078e0202 */
[----:B-1----:R-:W4:Y:S01]  /*00d0*/  LDG.E R2, desc[UR4][R2.64] ;  /* 0x0000000402027981 */ /* 0x002f22000c1e1900 */
[----:B--2---:R-:W-:-:S06]  /*00e0*/  IMAD.WIDE R4, R9, 0x4, R4 ;  /* 0x0000000409047825 */ /* 0x004fcc00078e0204 */
[----:B------:R-:W4:Y:S01]  /*00f0*/  LDG.E R5, desc[UR4][R4.64] ;  /* 0x0000000404057981 */ /* 0x000f22000c1e1900 */
[----:B---3--:R-:W-:Y:S01]  /*0100*/  IMAD.WIDE R6, R9, 0x4, R6 ;  /* 0x0000000409067825 */ /* 0x008fe200078e0206 */
[----:B----4-:R-:W-:-:S05]  /*0110*/  IADD3 R9, PT, PT, R2, R5, RZ ;  /* 0x0000000502097210 */ /* 0x010fca0007ffe0ff */
[----:B------:R-:W-:Y:S01]  /*0120*/  STG.E desc[UR4][R6.64], R9 ;  /* 0x0000000906007986 */ /* 0x000fe2000c101904 */
[----:B------:R-:W-:Y:S05]  /*0130*/  EXIT ;  /* 0x000000000000794d */ /* 0x000fea0003800000 */
.L_x_0:
[----:B------:R-:W-:-:S00]  /*0140*/  BRA `(.L_x_0) ;  /* 0xfffffffc00fc7947 */ /* 0x000fc0000383ffff */
[----:B------:R-:W-:-:S00]  /*0150*/  NOP ;  /* 0x0000000000007918 */ /* 0x000fc00000000000 */
        /* <DEDUP_REMOVED lines=10> */
.L_x_3:


//--------------------- .text._Z5vec1bPiS_S_      --------------------------
	.section	.text._Z5vec1bPiS_S_,"ax",@progbits
	.align	128
        .global         _Z5vec1bPiS_S_
        .type           _Z5vec1bPiS_S_,@function
        .size           _Z5vec1bPiS_S_,(.L_x_4 - _Z5vec1bPiS_S_)
        .other          _Z5vec1bPiS_S_,@"STO_CUDA_ENTRY STV_DEFAULT"
_Z5vec1bPiS_S_:
.text._Z5vec1bPiS_S_:
[----:B------:R-:W-:Y:S01]  /*0000*/  LDC R1, c[0x0][0x37c] ;  /* 0x0000df00ff017b82 */ /* 0x000fe20000000800 */
[----:B------:R-:W0:Y:S07]  /*0010*/  S2R R9, SR_TID.X ;  /* 0x0000000000097919 */ /* 0x000e2e0000002100 */
[----:B------:R-:W0:Y:S01]  /*0020*/  S2UR UR6, SR_CTAID.X ;  /* 0x00000000000679c3 */ /* 0x000e220000002500 */
[----:B------:R-:W1:Y:S07]  /*0030*/  LDCU.64 UR4, c[0x0][0x358] ;  /* 0x00006b00ff0477ac */ /* 0x000e6e0008000a00 */
[----:B------:R-:W0:Y:S08]  /*0040*/  LDC R0, c[0x0][0x360] ;  /* 0x0000d800ff007b82 */ /* 0x000e300000000800 */
[----:B------:R-:W2:Y:S08]  /*0050*/  LDC.64 R2, c[0x0][0x380] ;  /* 0x0000e000ff027b82 */ /* 0x000eb00000000a00 */
[----:B------:R-:W3:Y:S01]  /*0060*/  LDC.64 R4, c[0x0][0x388] ;  /* 0x0000e200ff047b82 */ /* 0x000ee20000000a00 */
[----:B0-----:R-:W-:-:S07]  /*0070*/  IMAD R9, R0, UR6, R9 ;  /* 0x0000000600097c24 */ /* 0x001fce000f8e0209 */
[----:B------:R-:W0:Y:S01]  /*0080*/  LDC.64 R6, c[0x0][0x390] ;  /* 0x0000e400ff067b82 */ /* 0x000e220000000a00 */
[----:B--2---:R-:W-:-:S06]  /*0090*/  IMAD.WIDE R2, R9, 0x4, R2 ;  /* 0x0000000409027825 */ /* 0x004fcc00078e0202 */
[----:B-1----:R-:W2:Y:S01]  /*00a0*/  LDG.E R2, desc[UR4][R2.64] ;  /* 0x0000000402027981 */ /* 0x002ea2000c1e1900 */
[----:B---3--:R-:W-:-:S06]  /*00b0*/  IMAD.WIDE R4, R9, 0x4, R4 ;  /* 0x0000000409047825 */ /* 0x008fcc00078e0204 */
[----:B------:R-:W2:Y:S01]  /*00c0*/  LDG.E R5, desc[UR4][R4.64] ;  /* 0x0000000404057981 */ /* 0x000ea2000c1e1900 */
[----:B0-----:R-:W-:Y:S01]  /*00d0*/  IMAD.WIDE R6, R9, 0x4, R6 ;  /* 0x0000000409067825 */ /* 0x001fe200078e0206 */
[----:B--2---:R-:W-:-:S05]  /*00e0*/  IADD3 R9, PT, PT, R2, R5, RZ ;  /* 0x0000000502097210 */ /* 0x004fca0007ffe0ff */
[----:B------:R-:W-:Y:S01]  /*00f0*/  STG.E desc[UR4][R6.64], R9 ;  /* 0x0000000906007986 */ /* 0x000fe2000c101904 */
[----:B------:R-:W-:Y:S05]  /*0100*/  EXIT ;  /* 0x000000000000794d */ /* 0x000fea0003800000 */
.L_x_1:
        /* <DEDUP_REMOVED lines=15> */
.L_x_4:


//--------------------- .text._Z5vec1aPiS_S_      --------------------------
	.section	.text._Z5vec1aPiS_S_,"ax",@progbits
	.align	128
        .global         _Z5vec1aPiS_S_
        .type           _Z5vec1aPiS_S_,@function
        .size           _Z5vec1aPiS_S_,(.L_x_5 - _Z5vec1aPiS_S_)
        .other          _Z5vec1aPiS_S_,@"STO_CUDA_ENTRY STV_DEFAULT"
_Z5vec1aPiS_S_:
.text._Z5vec1aPiS_S_:
        /* <DEDUP_REMOVED lines=17> */
.L_x_2:
        /* <DEDUP_REMOVED lines=15> */
.L_x_5:


//--------------------- .nv.shared.reserved.0     --------------------------
	.section	.nv.shared.reserved.0,"aw",@nobits
	.weak		__nv_reservedSMEM_offset_0_alias
	.size		__nv_reservedSMEM_offset_0_alias, 0, 64
	.other		__nv_reservedSMEM_offset_0_alias,@"STO_CUDA_RESERVED_SHARED STV_DEFAULT"
__nv_reservedSMEM_offset_0_alias:
	.zero		0
	.zero		64


//--------------------- .nv.constant0._Z5vec1cPiS_S_i --------------------------
	.section	.nv.constant0._Z5vec1cPiS_S_i,"a",@progbits
	.sectionflags	@""
	.align	4
.nv.constant0._Z5vec1cPiS_S_i:
	.zero		924


//--------------------- .nv.constant0._Z5vec1bPiS_S_ --------------------------
	.section	.nv.constant0._Z5vec1bPiS_S_,"a",@progbits
	.sectionflags	@""
	.align	4
.nv.constant0._Z5vec1bPiS_S_:
	.zero		920


//--------------------- .nv.constant0._Z5vec1aPiS_S_ --------------------------
	.section	.nv.constant0._Z5vec1aPiS_S_,"a",@progbits
	.sectionflags	@""
	.align	4
.nv.constant0._Z5vec1aPiS_S_:
	.zero		920


//--------------------- SYMBOLS --------------------------

	.type		.nv.reservedSmem.offset0,@object
	.size		.nv.reservedSmem.offset0,0x4
